//
// Generated by NVIDIA NVVM Compiler
//
// Compiler Build ID: CL-36424714
// Cuda compilation tools, release 13.0, V13.0.88
// Based on NVVM 20.0.0
//

.version 9.0
.target sm_100
.address_size 64

	// .globl	_Z15step_kernel_modiifPfS_i

.visible .entry _Z15step_kernel_modiifPfS_i(
	.param .u32 _Z15step_kernel_modiifPfS_i_param_0,
	.param .u32 _Z15step_kernel_modiifPfS_i_param_1,
	.param .f32 _Z15step_kernel_modiifPfS_i_param_2,
	.param .u64 .ptr .align 1 _Z15step_kernel_modiifPfS_i_param_3,
	.param .u64 .ptr .align 1 _Z15step_kernel_modiifPfS_i_param_4,
	.param .u32 _Z15step_kernel_modiifPfS_i_param_5
)
{
	.reg .pred 	%p<3>;
	.reg .b32 	%r<27>;
	.reg .b32 	%f<14>;
	.reg .b64 	%rd<17>;

	ld.param.u32 	%r11, [_Z15step_kernel_modiifPfS_i_param_0];
	ld.param.u32 	%r12, [_Z15step_kernel_modiifPfS_i_param_1];
	ld.param.f32 	%f1, [_Z15step_kernel_modiifPfS_i_param_2];
	ld.param.u64 	%rd3, [_Z15step_kernel_modiifPfS_i_param_3];
	ld.param.u64 	%rd4, [_Z15step_kernel_modiifPfS_i_param_4];
	ld.param.u32 	%r13, [_Z15step_kernel_modiifPfS_i_param_5];
	mov.u32 	%r14, %ctaid.x;
	mov.u32 	%r1, %ntid.x;
	mov.u32 	%r15, %tid.x;
	mad.lo.s32 	%r26, %r14, %r1, %r15;
	add.s32 	%r3, %r11, -2;
	add.s32 	%r4, %r12, -2;
	mul.lo.s32 	%r16, %r4, %r3;
	mad.lo.s32 	%r6, %r13, %r1, -1;
	min.s32 	%r17, %r6, %r16;
	setp.le.s32 	%p1, %r17, %r26;
	@%p1 bra 	$L__BB0_3;
	cvta.to.global.u64 	%rd1, %rd3;
	mov.u32 	%r18, %nctaid.x;
	mul.lo.s32 	%r8, %r18, %r1;
	cvta.to.global.u64 	%rd2, %rd4;
$L__BB0_2:
	rem.s32 	%r19, %r26, %r3;
	div.s32 	%r20, %r26, %r4;
	mul.lo.s32 	%r21, %r20, %r11;
	add.s32 	%r22, %r21, %r11;
	add.s32 	%r23, %r22, %r19;
	shl.b32 	%r24, %r11, 1;
	add.s32 	%r25, %r21, %r24;
	mul.wide.s32 	%rd5, %r23, 4;
	add.s64 	%rd6, %rd1, %rd5;
	ld.global.f32 	%f2, [%rd6];
	ld.global.f32 	%f3, [%rd6+4];
	add.f32 	%f4, %f3, %f3;
	sub.f32 	%f5, %f2, %f4;
	ld.global.f32 	%f6, [%rd6+8];
	add.f32 	%f7, %f6, %f5;
	cvt.s64.s32 	%rd7, %r21;
	cvt.s64.s32 	%rd8, %r19;
	add.s64 	%rd9, %rd7, %rd8;
	shl.b64 	%rd10, %rd9, 2;
	add.s64 	%rd11, %rd1, %rd10;
	ld.global.f32 	%f8, [%rd11+4];
	sub.f32 	%f9, %f8, %f4;
	cvt.s64.s32 	%rd12, %r25;
	add.s64 	%rd13, %rd12, %rd8;
	shl.b64 	%rd14, %rd13, 2;
	add.s64 	%rd15, %rd1, %rd14;
	ld.global.f32 	%f10, [%rd15+4];
	add.f32 	%f11, %f10, %f9;
	add.f32 	%f12, %f7, %f11;
	fma.rn.f32 	%f13, %f1, %f12, %f3;
	add.s64 	%rd16, %rd2, %rd5;
	st.global.f32 	[%rd16+4], %f13;
	add.s32 	%r26, %r26, %r8;
	setp.lt.s32 	%p2, %r26, %r17;
	@%p2 bra 	$L__BB0_2;
$L__BB0_3:
	ret;

}


// ===== COMPILED SASS (sm_100) =====

	.target	sm_100

	.elftype	@"ET_EXEC"


//--------------------- .note.nv.tkinfo           --------------------------
	.section	.note.nv.tkinfo,"",@"SHT_NOTE"
	.sectionflags	@"SHF_NOTE_NV_TKINFO"
	.tkinfo
        /*0018*/ 	.word	0x00000002
        /*0030*/ 	.string	""
        /*0030*/ 	.string	"ptxas"
        /*0030*/ 	.string	"Cuda compilation tools, release 13.0, V13.0.88"
        /*0030*/ 	.string	"Build cuda_13.0.r13.0/compiler.36424714_0"
        /*0030*/ 	.string	"-arch sm_100 -m 64 "



//--------------------- .note.nv.cuinfo           --------------------------
	.section	.note.nv.cuinfo,"",@"SHT_NOTE"
	.sectionflags	@"SHF_NOTE_NV_CUINFO"
        /*0018*/ 	.short	0x0002
        /*001a*/ 	.short	0x0064
        /*001c*/ 	.short	0x0082
	.zero		2


//--------------------- .nv.info                  --------------------------
	.section	.nv.info,"",@"SHT_CUDA_INFO"
	.align	4


	//----- nvinfo : EIATTR_REGCOUNT
	.align		4
        /*0000*/ 	.byte	0x04, 0x2f
        /*0002*/ 	.short	(.L_1 - .L_0)
	.align		4
.L_0:
        /*0004*/ 	.word	index@(_Z15step_kernel_modiifPfS_i)
        /*0008*/ 	.word	0x0000001c


	//----- nvinfo : EIATTR_FRAME_SIZE
	.align		4
.L_1:
        /*000c*/ 	.byte	0x04, 0x11
        /*000e*/ 	.short	(.L_3 - .L_2)
	.align		4
.L_2:
        /*0010*/ 	.word	index@(_Z15step_kernel_modiifPfS_i)
        /*0014*/ 	.word	0x00000000


	//----- nvinfo : EIATTR_MIN_STACK_SIZE
	.align		4
.L_3:
        /*0018*/ 	.byte	0x04, 0x12
        /*001a*/ 	.short	(.L_5 - .L_4)
	.align		4
.L_4:
        /*001c*/ 	.word	index@(_Z15step_kernel_modiifPfS_i)
        /*0020*/ 	.word	0x00000000
.L_5:


//--------------------- .nv.compat                --------------------------
	.section	.nv.compat,"",@"SHT_CUDA_COMPAT_INFO"
	.align	4
        /*0000*/ 	.byte	0x02, 0x09, 0x00, 0x00, 0x02, 0x02, 0x01, 0x00, 0x02, 0x05, 0x05, 0x00, 0x03, 0x07, 0x01, 0x01
        /*0010*/ 	.byte	0x02, 0x03, 0x00, 0x00, 0x02, 0x06, 0x01, 0x00, 0x04, 0x0b, 0x08, 0x00, 0x09, 0x00, 0x00, 0x00
        /*0020*/ 	.byte	0x00, 0x00, 0x00, 0x00


//--------------------- .nv.info._Z15step_kernel_modiifPfS_i --------------------------
	.section	.nv.info._Z15step_kernel_modiifPfS_i,"",@"SHT_CUDA_INFO"
	.sectionflags	@""
	.align	4


	//----- nvinfo : EIATTR_CUDA_API_VERSION
	.align		4
        /*0000*/ 	.byte	0x04, 0x37
        /*0002*/ 	.short	(.L_7 - .L_6)
.L_6:
        /*0004*/ 	.word	0x00000082


	//----- nvinfo : EIATTR_KPARAM_INFO
	.align		4
.L_7:
        /*0008*/ 	.byte	0x04, 0x17
        /*000a*/ 	.short	(.L_9 - .L_8)
.L_8:
        /*000c*/ 	.word	0x00000000
        /*0010*/ 	.short	0x0005
        /*0012*/ 	.short	0x0020
        /*0014*/ 	.byte	0x00, 0xf0, 0x11, 0x00


	//----- nvinfo : EIATTR_KPARAM_INFO
	.align		4
.L_9:
        /*0018*/ 	.byte	0x04, 0x17
        /*001a*/ 	.short	(.L_11 - .L_10)
.L_10:
        /*001c*/ 	.word	0x00000000
        /*0020*/ 	.short	0x0004
        /*0022*/ 	.short	0x0018
        /*0024*/ 	.byte	0x00, 0xf5, 0x21, 0x00


	//----- nvinfo : EIATTR_KPARAM_INFO
	.align		4
.L_11:
        /*0028*/ 	.byte	0x04, 0x17
        /*002a*/ 	.short	(.L_13 - .L_12)
.L_12:
        /*002c*/ 	.word	0x00000000
        /*0030*/ 	.short	0x0003
        /*0032*/ 	.short	0x0010
        /*0034*/ 	.byte	0x00, 0xf5, 0x21, 0x00


	//----- nvinfo : EIATTR_KPARAM_INFO
	.align		4
.L_13:
        /*0038*/ 	.byte	0x04, 0x17
        /*003a*/ 	.short	(.L_15 - .L_14)
.L_14:
        /*003c*/ 	.word	0x00000000
        /*0040*/ 	.short	0x0002
        /*0042*/ 	.short	0x0008
        /*0044*/ 	.byte	0x00, 0xf0, 0x11, 0x00


	//----- nvinfo : EIATTR_KPARAM_INFO
	.align		4
.L_15:
        /*0048*/ 	.byte	0x04, 0x17
        /*004a*/ 	.short	(.L_17 - .L_16)
.L_16:
        /*004c*/ 	.word	0x00000000
        /*0050*/ 	.short	0x0001
        /*0052*/ 	.short	0x0004
        /*0054*/ 	.byte	0x00, 0xf0, 0x11, 0x00


	//----- nvinfo : EIATTR_KPARAM_INFO
	.align		4
.L_17:
        /*0058*/ 	.byte	0x04, 0x17
        /*005a*/ 	.short	(.L_19 - .L_18)
.L_18:
        /*005c*/ 	.word	0x00000000
        /*0060*/ 	.short	0x0000
        /*0062*/ 	.short	0x0000
        /*0064*/ 	.byte	0x00, 0xf0, 0x11, 0x00


	//----- nvinfo : EIATTR_SPARSE_MMA_MASK
	.align		4
.L_19:
        /*0068*/ 	.byte	0x03, 0x50
        /*006a*/ 	.short	0x0000


	//----- nvinfo : EIATTR_MAXREG_COUNT
	.align		4
        /*006c*/ 	.byte	0x03, 0x1b
        /*006e*/ 	.short	0x00ff


	//----- nvinfo : EIATTR_MERCURY_ISA_VERSION
	.align		4
        /*0070*/ 	.byte	0x03, 0x5f
        /*0072*/ 	.short	0x0101


	//----- nvinfo : EIATTR_VRC_CTA_INIT_COUNT
	.align		4
        /*0074*/ 	.byte	0x02, 0x4a
	.zero		1
	.zero		1


	//----- nvinfo : EIATTR_EXIT_INSTR_OFFSETS
	.align		4
        /*0078*/ 	.byte	0x04, 0x1c
        /*007a*/ 	.short	(.L_21 - .L_20)


	//   ....[0]....
.L_20:
        /*007c*/ 	.word	0x000000d0


	//   ....[1]....
        /*0080*/ 	.word	0x00000660


	//----- nvinfo : EIATTR_CRS_STACK_SIZE
	.align		4
.L_21:
        /*0084*/ 	.byte	0x04, 0x1e
        /*0086*/ 	.short	(.L_23 - .L_22)
.L_22:
        /*0088*/ 	.word	0x00000000


	//----- nvinfo : EIATTR_CBANK_PARAM_SIZE
	.align		4
.L_23:
        /*008c*/ 	.byte	0x03, 0x19
        /*008e*/ 	.short	0x0024


	//----- nvinfo : EIATTR_PARAM_CBANK
	.align		4
        /*0090*/ 	.byte	0x04, 0x0a
        /*0092*/ 	.short	(.L_25 - .L_24)
	.align		4
.L_24:
        /*0094*/ 	.word	index@(.nv.constant0._Z15step_kernel_modiifPfS_i)
        /*0098*/ 	.short	0x0380
        /*009a*/ 	.short	0x0024


	//----- nvinfo : EIATTR_SW_WAR
	.align		4
.L_25:
        /*009c*/ 	.byte	0x04, 0x36
        /*009e*/ 	.short	(.L_27 - .L_26)
.L_26:
        /*00a0*/ 	.word	0x00000008
.L_27:


//--------------------- .nv.callgraph             --------------------------
	.section	.nv.callgraph,"",@"SHT_CUDA_CALLGRAPH"
	.align	4
	.sectionentsize	8
	.align		4
        /*0000*/ 	.word	0x00000000
	.align		4
        /*0004*/ 	.word	0xffffffff
	.align		4
        /*0008*/ 	.word	0x00000000
	.align		4
        /*000c*/ 	.word	0xfffffffe
	.align		4
        /*0010*/ 	.word	0x00000000
	.align		4
        /*0014*/ 	.word	0xfffffffd
	.align		4
        /*0018*/ 	.word	0x00000000
	.align		4
        /*001c*/ 	.word	0xfffffffc


//--------------------- .text._Z15step_kernel_modiifPfS_i --------------------------
	.section	.text._Z15step_kernel_modiifPfS_i,"ax",@progbits
	.align	128
        .global         _Z15step_kernel_modiifPfS_i
        .type           _Z15step_kernel_modiifPfS_i,@function
        .size           _Z15step_kernel_modiifPfS_i,(.L_x_2 - _Z15step_kernel_modiifPfS_i)
        .other          _Z15step_kernel_modiifPfS_i,@"STO_CUDA_ENTRY STV_DEFAULT"
_Z15step_kernel_modiifPfS_i:
.text._Z15step_kernel_modiifPfS_i:
[----:B------:R-:W-:Y:S08]  /*0000*/  LDC R1, c[0x0][0x37c] ;  /* 0x0000df00ff017b82 */ /* 0x000ff00000000800 */
[----:B------:R-:W0:Y:S01]  /*0010*/  LDC.64 R12, c[0x0][0x380] ;  /* 0x0000e000ff0c7b82 */ /* 0x000e220000000a00 */
[----:B------:R-:W1:Y:S07]  /*0020*/  S2R R5, SR_TID.X ;  /* 0x0000000000057919 */ /* 0x000e6e0000002100 */
[----:B------:R-:W2:Y:S08]  /*0030*/  LDC R8, c[0x0][0x360] ;  /* 0x0000d800ff087b82 */ /* 0x000eb00000000800 */
[----:B------:R-:W2:Y:S08]  /*0040*/  LDC R3, c[0x0][0x3a0] ;  /* 0x0000e800ff037b82 */ /* 0x000eb00000000800 */
[----:B------:R-:W1:Y:S01]  /*0050*/  S2UR UR4, SR_CTAID.X ;  /* 0x00000000000479c3 */ /* 0x000e620000002500 */
[----:B0-----:R-:W-:-:S02]  /*0060*/  VIADD R0, R12, 0xfffffffe ;  /* 0xfffffffe0c007836 */ /* 0x001fc40000000000 */
[----:B------:R-:W-:-:S04]  /*0070*/  VIADD R13, R13, 0xfffffffe ;  /* 0xfffffffe0d0d7836 */ /* 0x000fc80000000000 */
[----:B------:R-:W-:Y:S02]  /*0080*/  IMAD R12, R0, R13, RZ ;  /* 0x0000000d000c7224 */ /* 0x000fe400078e02ff */
[----:B--2---:R-:W-:-:S05]  /*0090*/  IMAD R3, R8, R3, -0x1 ;  /* 0xffffffff08037424 */ /* 0x004fca00078e0203 */
[----:B------:R-:W-:Y:S01]  /*00a0*/  VIMNMX R12, PT, PT, R12, R3, PT ;  /* 0x000000030c0c7248 */ /* 0x000fe20003fe0100 */
[----:B-1----:R-:W-:-:S05]  /*00b0*/  IMAD R20, R8, UR4, R5 ;  /* 0x0000000408147c24 */ /* 0x002fca000f8e0205 */
[----:B------:R-:W-:-:S13]  /*00c0*/  ISETP.GT.AND P0, PT, R12, R20, PT ;  /* 0x000000140c00720c */ /* 0x000fda0003f04270 */
[----:B------:R-:W-:Y:S05]  /*00d0*/  @!P0 EXIT ;  /* 0x000000000000894d */ /* 0x000fea0003800000 */
[----:B------:R-:W-:Y:S01]  /*00e0*/  IABS R14, R0 ;  /* 0x00000000000e7213 */ /* 0x000fe20000000000 */
[----:B------:R-:W0:Y:S01]  /*00f0*/  LDC R15, c[0x0][0x380] ;  /* 0x0000e000ff0f7b82 */ /* 0x000e220000000800 */
[----:B------:R-:W1:Y:S01]  /*0100*/  LDCU UR4, c[0x0][0x370] ;  /* 0x00006e00ff0477ac */ /* 0x000e620008000800 */
[----:B------:R-:W-:Y:S01]  /*0110*/  ISETP.NE.AND P0, PT, R13, RZ, PT ;  /* 0x000000ff0d00720c */ /* 0x000fe20003f05270 */
[----:B------:R-:W2:Y:S01]  /*0120*/  I2F.RP R2, R14 ;  /* 0x0000000e00027306 */ /* 0x000ea20000209400 */
[----:B------:R-:W-:Y:S01]  /*0130*/  LOP3.LUT R18, RZ, R13, RZ, 0x33, !PT ;  /* 0x0000000dff127212 */ /* 0x000fe200078e33ff */
[----:B------:R-:W3:Y:S03]  /*0140*/  LDCU.64 UR6, c[0x0][0x358] ;  /* 0x00006b00ff0677ac */ /* 0x000ee60008000a00 */
[----:B------:R-:W4:Y:S01]  /*0150*/  LDC.64 R4, c[0x0][0x390] ;  /* 0x0000e400ff047b82 */ /* 0x000f220000000a00 */
[----:B------:R-:W0:Y:S01]  /*0160*/  LDCU UR5, c[0x0][0x388] ;  /* 0x00007100ff0577ac */ /* 0x000e220008000800 */
[----:B------:R-:W0:Y:S06]  /*0170*/  LDCU.64 UR8, c[0x0][0x390] ;  /* 0x00007200ff0877ac */ /* 0x000e2c0008000a00 */
[----:B------:R-:W0:Y:S01]  /*0180*/  LDC.64 R6, c[0x0][0x398] ;  /* 0x0000e600ff067b82 */ /* 0x000e220000000a00 */
[----:B--2---:R-:W2:Y:S02]  /*0190*/  MUFU.RCP R2, R2 ;  /* 0x0000000200027308 */ /* 0x004ea40000001000 */
[----:B--2---:R-:W-:-:S06]  /*01a0*/  IADD3 R16, PT, PT, R2, 0xffffffe, RZ ;  /* 0x0ffffffe02107810 */ /* 0x004fcc0007ffe0ff */
[----:B------:R2:W5:Y:S02]  /*01b0*/  F2I.FTZ.U32.TRUNC.NTZ R17, R16 ;  /* 0x0000001000117305 */ /* 0x000564000021f000 */
[----:B--2---:R-:W-:Y:S02]  /*01c0*/  IMAD.MOV.U32 R16, RZ, RZ, RZ ;  /* 0x000000ffff107224 */ /* 0x004fe400078e00ff */
[----:B-----5:R-:W-:-:S04]  /*01d0*/  IMAD.MOV R3, RZ, RZ, -R17 ;  /* 0x000000ffff037224 */ /* 0x020fc800078e0a11 */
[----:B------:R-:W-:-:S04]  /*01e0*/  IMAD R3, R3, R14, RZ ;  /* 0x0000000e03037224 */ /* 0x000fc800078e02ff */
[----:B------:R-:W-:-:S04]  /*01f0*/  IMAD.HI.U32 R16, R17, R3, R16 ;  /* 0x0000000311107227 */ /* 0x000fc800078e0010 */
[----:B01-34-:R-:W-:-:S07]  /*0200*/  IMAD R17, R8, UR4, RZ ;  /* 0x0000000408117c24 */ /* 0x01bfce000f8e02ff */
.L_x_0:
[-C--:B------:R-:W-:Y:S02]  /*0210*/  IABS R8, R13.reuse ;  /* 0x0000000d00087213 */ /* 0x080fe40000000000 */
[----:B0-----:R-:W-:Y:S02]  /*0220*/  IABS R19, R13 ;  /* 0x0000000d00137213 */ /* 0x001fe40000000000 */
[----:B------:R-:W0:Y:S01]  /*0230*/  I2F.RP R9, R8 ;  /* 0x0000000800097306 */ /* 0x000e220000209400 */
[----:B------:R-:W-:Y:S02]  /*0240*/  IABS R10, R20 ;  /* 0x00000014000a7213 */ /* 0x000fe40000000000 */
[----:B------:R-:W-:-:S05]  /*0250*/  IADD3 R19, PT, PT, RZ, -R19, RZ ;  /* 0x80000013ff137210 */ /* 0x000fca0007ffe0ff */
[----:B0-----:R-:W0:Y:S02]  /*0260*/  MUFU.RCP R9, R9 ;  /* 0x0000000900097308 */ /* 0x001e240000001000 */
[----:B0-----:R-:W-:-:S06]  /*0270*/  IADD3 R2, PT, PT, R9, 0xffffffe, RZ ;  /* 0x0ffffffe09027810 */ /* 0x001fcc0007ffe0ff */
[----:B------:R0:W1:Y:S02]  /*0280*/  F2I.FTZ.U32.TRUNC.NTZ R3, R2 ;  /* 0x0000000200037305 */ /* 0x000064000021f000 */
[----:B0-----:R-:W-:Y:S02]  /*0290*/  IMAD.MOV.U32 R2, RZ, RZ, RZ ;  /* 0x000000ffff027224 */ /* 0x001fe400078e00ff */
[----:B-1----:R-:W-:-:S04]  /*02a0*/  IMAD.MOV R11, RZ, RZ, -R3 ;  /* 0x000000ffff0b7224 */ /* 0x002fc800078e0a03 */
[----:B------:R-:W-:-:S04]  /*02b0*/  IMAD R11, R11, R8, RZ ;  /* 0x000000080b0b7224 */ /* 0x000fc800078e02ff */
[----:B------:R-:W-:Y:S01]  /*02c0*/  IMAD.HI.U32 R3, R3, R11, R2 ;  /* 0x0000000b03037227 */ /* 0x000fe200078e0002 */
[----:B------:R-:W-:-:S05]  /*02d0*/  IABS R11, R0 ;  /* 0x00000000000b7213 */ /* 0x000fca0000000000 */
[----:B------:R-:W-:Y:S02]  /*02e0*/  IMAD.MOV R2, RZ, RZ, -R11 ;  /* 0x000000ffff027224 */ /* 0x000fe400078e0a0b */
[----:B------:R-:W-:Y:S02]  /*02f0*/  IMAD.MOV.U32 R11, RZ, RZ, R19 ;  /* 0x000000ffff0b7224 */ /* 0x000fe400078e0013 */
[----:B------:R-:W-:Y:S01]  /*0300*/  IMAD.HI.U32 R9, R3, R10, RZ ;  /* 0x0000000a03097227 */ /* 0x000fe200078e00ff */
[----:B------:R-:W-:-:S03]  /*0310*/  MOV R3, R2 ;  /* 0x0000000200037202 */ /* 0x000fc60000000f00 */
[----:B------:R-:W-:-:S04]  /*0320*/  IMAD.HI.U32 R2, R16, R10, RZ ;  /* 0x0000000a10027227 */ /* 0x000fc800078e00ff */
[--C-:B------:R-:W-:Y:S02]  /*0330*/  IMAD R11, R9, R11, R10.reuse ;  /* 0x0000000b090b7224 */ /* 0x100fe400078e020a */
[----:B------:R-:W-:Y:S01]  /*0340*/  IMAD R3, R2, R3, R10 ;  /* 0x0000000302037224 */ /* 0x000fe200078e020a */
[----:B------:R-:W-:Y:S02]  /*0350*/  IABS R2, R0 ;  /* 0x0000000000027213 */ /* 0x000fe40000000000 */
[----:B------:R-:W-:Y:S02]  /*0360*/  ISETP.GT.U32.AND P4, PT, R8, R11, PT ;  /* 0x0000000b0800720c */ /* 0x000fe40003f84070 */
[----:B------:R-:W-:-:S11]  /*0370*/  ISETP.GT.U32.AND P1, PT, R14, R3, PT ;  /* 0x000000030e00720c */ /* 0x000fd60003f24070 */
[----:B------:R-:W-:Y:S01]  /*0380*/  @!P4 IMAD.IADD R11, R11, 0x1, -R8 ;  /* 0x000000010b0bc824 */ /* 0x000fe200078e0a08 */
[----:B------:R-:W-:Y:S01]  /*0390*/  @!P4 IADD3 R9, PT, PT, R9, 0x1, RZ ;  /* 0x000000010909c810 */ /* 0x000fe20007ffe0ff */
[----:B------:R-:W-:Y:S01]  /*03a0*/  @!P1 IMAD.IADD R3, R3, 0x1, -R2 ;  /* 0x0000000103039824 */ /* 0x000fe200078e0a02 */
[C---:B------:R-:W-:Y:S02]  /*03b0*/  ISETP.GE.AND P4, PT, R20.reuse, RZ, PT ;  /* 0x000000ff1400720c */ /* 0x040fe40003f86270 */
[----:B------:R-:W-:Y:S02]  /*03c0*/  ISETP.GE.U32.AND P1, PT, R11, R8, PT ;  /* 0x000000080b00720c */ /* 0x000fe40003f26070 */
[----:B------:R-:W-:Y:S02]  /*03d0*/  LOP3.LUT R8, R20, R13, RZ, 0x3c, !PT ;  /* 0x0000000d14087212 */ /* 0x000fe400078e3cff */
[----:B------:R-:W-:Y:S02]  /*03e0*/  ISETP.GT.U32.AND P2, PT, R14, R3, PT ;  /* 0x000000030e00720c */ /* 0x000fe40003f44070 */
[----:B------:R-:W-:-:S07]  /*03f0*/  ISETP.GE.AND P3, PT, R8, RZ, PT ;  /* 0x000000ff0800720c */ /* 0x000fce0003f66270 */
[----:B------:R-:W-:Y:S01]  /*0400*/  @P1 VIADD R9, R9, 0x1 ;  /* 0x0000000109091836 */ /* 0x000fe20000000000 */
[----:B------:R-:W-:-:S03]  /*0410*/  ISETP.NE.AND P1, PT, R0, RZ, PT ;  /* 0x000000ff0000720c */ /* 0x000fc60003f25270 */
[----:B------:R-:W-:Y:S02]  /*0420*/  @!P2 IMAD.IADD R3, R3, 0x1, -R2 ;  /* 0x000000010303a824 */ /* 0x000fe400078e0a02 */
[----:B------:R-:W-:-:S03]  /*0430*/  @!P3 IMAD.MOV R9, RZ, RZ, -R9 ;  /* 0x000000ffff09b224 */ /* 0x000fc600078e0a09 */
[----:B------:R-:W-:Y:S02]  /*0440*/  MOV R22, R3 ;  /* 0x0000000300167202 */ /* 0x000fe40000000f00 */
[----:B------:R-:W-:Y:S02]  /*0450*/  SEL R2, R18, R9, !P0 ;  /* 0x0000000912027207 */ /* 0x000fe40004000000 */
[----:B------:R-:W-:Y:S02]  /*0460*/  @!P4 IADD3 R22, PT, PT, -R22, RZ, RZ ;  /* 0x000000ff1616c210 */ /* 0x000fe40007ffe1ff */
[----:B------:R-:W-:Y:S01]  /*0470*/  @!P1 LOP3.LUT R22, RZ, R0, RZ, 0x33, !PT ;  /* 0x00000000ff169212 */ /* 0x000fe200078e33ff */
[----:B------:R-:W-:-:S03]  /*0480*/  IMAD R2, R2, R15, RZ ;  /* 0x0000000f02027224 */ /* 0x000fc600078e02ff */
[----:B------:R-:W-:Y:S01]  /*0490*/  SHF.R.S32.HI R9, RZ, 0x1f, R22 ;  /* 0x0000001fff097819 */ /* 0x000fe20000011416 */
[--C-:B------:R-:W-:Y:S01]  /*04a0*/  IMAD R3, R15, 0x2, R2.reuse ;  /* 0x000000020f037824 */ /* 0x100fe200078e0202 */
[C---:B------:R-:W-:Y:S02]  /*04b0*/  IADD3 R19, P1, PT, R22.reuse, R2, RZ ;  /* 0x0000000216137210 */ /* 0x040fe40007f3e0ff */
[----:B------:R-:W-:Y:S02]  /*04c0*/  IADD3 R21, PT, PT, R22, R15, R2 ;  /* 0x0000000f16157210 */ /* 0x000fe40007ffe002 */
[----:B------:R-:W-:Y:S02]  /*04d0*/  LEA.HI.X.SX32 R24, R2, R9, 0x1, P1 ;  /* 0x0000000902187211 */ /* 0x000fe400008f0eff */
[----:B------:R-:W-:Y:S01]  /*04e0*/  IADD3 R22, P2, PT, R22, R3, RZ ;  /* 0x0000000316167210 */ /* 0x000fe20007f5e0ff */
[----:B------:R-:W-:Y:S01]  /*04f0*/  IMAD.WIDE R10, R21, 0x4, R4 ;  /* 0x00000004150a7825 */ /* 0x000fe200078e0204 */
[----:B------:R-:W-:-:S02]  /*0500*/  LEA R8, P1, R19, UR8, 0x2 ;  /* 0x0000000813087c11 */ /* 0x000fc4000f8210ff */
[----:B------:R-:W-:Y:S02]  /*0510*/  LEA.HI.X.SX32 R3, R3, R9, 0x1, P2 ;  /* 0x0000000903037211 */ /* 0x000fe400010f0eff */
[----:B------:R-:W-:Y:S01]  /*0520*/  LEA R2, P2, R22, UR8, 0x2 ;  /* 0x0000000816027c11 */ /* 0x000fe2000f8410ff */
[----:B------:R-:W2:Y:S01]  /*0530*/  LDG.E R25, desc[UR6][R10.64+0x8] ;  /* 0x000008060a197981 */ /* 0x000ea2000c1e1900 */
[----:B------:R-:W-:-:S03]  /*0540*/  LEA.HI.X R9, R19, UR9, R24, 0x2, P1 ;  /* 0x0000000913097c11 */ /* 0x000fc600088f1418 */
[----:B------:R-:W3:Y:S01]  /*0550*/  LDG.E R19, desc[UR6][R10.64+0x4] ;  /* 0x000004060a137981 */ /* 0x000ee2000c1e1900 */
[----:B------:R-:W-:-:S03]  /*0560*/  LEA.HI.X R3, R22, UR9, R3, 0x2, P2 ;  /* 0x0000000916037c11 */ /* 0x000fc600090f1403 */
[----:B------:R-:W4:Y:S04]  /*0570*/  LDG.E R22, desc[UR6][R10.64] ;  /* 0x000000060a167981 */ /* 0x000f28000c1e1900 */
[----:B------:R-:W5:Y:S04]  /*0580*/  LDG.E R8, desc[UR6][R8.64+0x4] ;  /* 0x0000040608087981 */ /* 0x000f68000c1e1900 */
[----:B------:R-:W2:Y:S01]  /*0590*/  LDG.E R2, desc[UR6][R2.64+0x4] ;  /* 0x0000040602027981 */ /* 0x000ea2000c1e1900 */
[----:B------:R-:W-:-:S04]  /*05a0*/  IADD3 R20, PT, PT, R17, R20, RZ ;  /* 0x0000001411147210 */ /* 0x000fc80007ffe0ff */
[----:B------:R-:W-:Y:S01]  /*05b0*/  ISETP.GE.AND P1, PT, R20, R12, PT ;  /* 0x0000000c1400720c */ /* 0x000fe20003f26270 */
[----:B---3--:R-:W-:-:S04]  /*05c0*/  FADD R23, R19, R19 ;  /* 0x0000001313177221 */ /* 0x008fc80000000000 */
[----:B----4-:R-:W-:Y:S01]  /*05d0*/  FADD R22, R22, -R23 ;  /* 0x8000001716167221 */ /* 0x010fe20000000000 */
[----:B-----5:R-:W-:-:S03]  /*05e0*/  FADD R23, -R23, R8 ;  /* 0x0000000817177221 */ /* 0x020fc60000000100 */
[----:B--2---:R-:W-:Y:S01]  /*05f0*/  FADD R22, R22, R25 ;  /* 0x0000001916167221 */ /* 0x004fe20000000000 */
[----:B------:R-:W-:-:S04]  /*0600*/  FADD R23, R23, R2 ;  /* 0x0000000217177221 */ /* 0x000fc80000000000 */
[----:B------:R-:W-:Y:S01]  /*0610*/  FADD R24, R22, R23 ;  /* 0x0000001716187221 */ /* 0x000fe20000000000 */
[----:B------:R-:W-:-:S04]  /*0620*/  IMAD.WIDE R22, R21, 0x4, R6 ;  /* 0x0000000415167825 */ /* 0x000fc800078e0206 */
[----:B------:R-:W-:-:S05]  /*0630*/  FFMA R19, R24, UR5, R19 ;  /* 0x0000000518137c23 */ /* 0x000fca0008000013 */
[----:B------:R0:W-:Y:S01]  /*0640*/  STG.E desc[UR6][R22.64+0x4], R19 ;  /* 0x0000041316007986 */ /* 0x0001e2000c101906 */
[----:B------:R-:W-:Y:S05]  /*0650*/  @!P1 BRA `(.L_x_0) ;  /* 0xfffffff800ec9947 */ /* 0x000fea000383ffff */
[----:B------:R-:W-:Y:S05]  /*0660*/  EXIT ;  /* 0x000000000000794d */ /* 0x000fea0003800000 */
.L_x_1:
[----:B------:R-:W-:-:S00]  /*0670*/  BRA `(.L_x_1) ;  /* 0xfffffffc00fc7947 */ /* 0x000fc0000383ffff */
[----:B------:R-:W-:-:S00]  /*0680*/  NOP ;  /* 0x0000000000007918 */ /* 0x000fc00000000000 */
[----:B------:R-:W-:-:S00]  /*0690*/  NOP ;  /* 0x0000000000007918 */ /* 0x000fc00000000000 */
[----:B------:R-:W-:-:S00]  /*06a0*/  NOP ;  /* 0x0000000000007918 */ /* 0x000fc00000000000 */
[----:B------:R-:W-:-:S00]  /*06b0*/  NOP ;  /* 0x0000000000007918 */ /* 0x000fc00000000000 */
[----:B------:R-:W-:-:S00]  /*06c0*/  NOP ;  /* 0x0000000000007918 */ /* 0x000fc00000000000 */
[----:B------:R-:W-:-:S00]  /*06d0*/  NOP ;  /* 0x0000000000007918 */ /* 0x000fc00000000000 */
[----:B------:R-:W-:-:S00]  /*06e0*/  NOP ;  /* 0x0000000000007918 */ /* 0x000fc00000000000 */
[----:B------:R-:W-:-:S00]  /*06f0*/  NOP ;  /* 0x0000000000007918 */ /* 0x000fc00000000000 */
.L_x_2:


//--------------------- .nv.shared.reserved.0     --------------------------
	.section	.nv.shared.reserved.0,"aw",@nobits
	.weak		__nv_reservedSMEM_offset_0_alias
	.size		__nv_reservedSMEM_offset_0_alias, 0, 64
	.other		__nv_reservedSMEM_offset_0_alias,@"STO_CUDA_RESERVED_SHARED STV_DEFAULT"
__nv_reservedSMEM_offset_0_alias:
	.zero		0
	.zero		64


//--------------------- .nv.constant0._Z15step_kernel_modiifPfS_i --------------------------
	.section	.nv.constant0._Z15step_kernel_modiifPfS_i,"a",@progbits
	.sectionflags	@""
	.align	4
.nv.constant0._Z15step_kernel_modiifPfS_i:
	.zero		932


//--------------------- SYMBOLS --------------------------

	.type		.nv.reservedSmem.offset0,@object
	.size		.nv.reservedSmem.offset0,0x4
